//
// Generated by NVIDIA NVVM Compiler
//
// Compiler Build ID: CL-36424714
// Cuda compilation tools, release 13.0, V13.0.88
// Based on NVVM 20.0.0
//

.version 9.0
.target sm_100
.address_size 64

	// .globl	_Z7kernel1PKdPd

.visible .entry _Z7kernel1PKdPd(
	.param .u64 .ptr .align 1 _Z7kernel1PKdPd_param_0,
	.param .u64 .ptr .align 1 _Z7kernel1PKdPd_param_1
)
{
	.reg .pred 	%p<5>;
	.reg .b32 	%r<27>;
	.reg .b64 	%rd<10>;
	.reg .b64 	%fd<6>;

	ld.param.u64 	%rd3, [_Z7kernel1PKdPd_param_0];
	ld.param.u64 	%rd4, [_Z7kernel1PKdPd_param_1];
	cvta.to.global.u64 	%rd1, %rd4;
	cvta.to.global.u64 	%rd5, %rd3;
	mov.u32 	%r17, %ntid.x;
	mov.u32 	%r18, %ctaid.x;
	mov.u32 	%r19, %tid.x;
	mad.lo.s32 	%r1, %r17, %r18, %r19;
	add.s32 	%r2, %r1, 1;
	add.s64 	%rd2, %rd5, 65568;
	add.s32 	%r3, %r1, -8195;
	mov.b32 	%r22, 0;
$L__BB0_1:
	mov.b32 	%r23, 1;
$L__BB0_2:
	setp.gt.s32 	%p1, %r1, 8194;
	@%p1 bra 	$L__BB0_5;
	mul.lo.s32 	%r21, %r23, 8196;
	add.s32 	%r25, %r2, %r21;
	add.s32 	%r24, %r3, %r21;
	mov.u32 	%r26, %r1;
$L__BB0_4:
	mul.wide.s32 	%rd6, %r25, 8;
	add.s64 	%rd7, %rd1, %rd6;
	mul.wide.s32 	%rd8, %r24, 8;
	add.s64 	%rd9, %rd2, %rd8;
	ld.global.f64 	%fd1, [%rd9+-65568];
	ld.global.f64 	%fd2, [%rd9];
	add.f64 	%fd3, %fd1, %fd2;
	ld.global.f64 	%fd4, [%rd9+65568];
	add.f64 	%fd5, %fd3, %fd4;
	st.global.f64 	[%rd7], %fd5;
	add.s32 	%r11, %r26, 8192;
	add.s32 	%r25, %r25, 8192;
	add.s32 	%r24, %r24, 8192;
	setp.lt.s32 	%p2, %r26, 3;
	mov.u32 	%r26, %r11;
	@%p2 bra 	$L__BB0_4;
$L__BB0_5:
	add.s32 	%r23, %r23, 1;
	setp.ne.s32 	%p3, %r23, 8195;
	@%p3 bra 	$L__BB0_2;
	add.s32 	%r22, %r22, 1;
	setp.ne.s32 	%p4, %r22, 100;
	@%p4 bra 	$L__BB0_1;
	ret;

}
	// .globl	_Z7kernel2PdS_
.visible .entry _Z7kernel2PdS_(
	.param .u64 .ptr .align 1 _Z7kernel2PdS__param_0,
	.param .u64 .ptr .align 1 _Z7kernel2PdS__param_1
)
{
	.reg .pred 	%p<6>;
	.reg .b32 	%r<36>;
	.reg .b64 	%rd<13>;
	.reg .b64 	%fd<46>;

	ld.param.u64 	%rd3, [_Z7kernel2PdS__param_0];
	ld.param.u64 	%rd4, [_Z7kernel2PdS__param_1];
	cvta.to.global.u64 	%rd1, %rd4;
	cvta.to.global.u64 	%rd2, %rd3;
	mov.u32 	%r20, %ntid.x;
	mov.u32 	%r21, %ctaid.x;
	mul.lo.s32 	%r1, %r20, %r21;
	mov.u32 	%r2, %tid.x;
	add.s32 	%r3, %r1, %r2;
	add.s32 	%r4, %r3, -8199;
	mov.b32 	%r30, 0;
$L__BB1_1:
	mov.b32 	%r31, 1;
$L__BB1_2:
	mad.lo.s32 	%r23, %r31, 8200, %r4;
	mul.wide.s32 	%rd5, %r23, 8;
	add.s64 	%rd6, %rd2, %rd5;
	ld.global.f64 	%fd1, [%rd6];
	add.s32 	%r24, %r23, 8200;
	ld.global.f64 	%fd2, [%rd6+65600];
	add.f64 	%fd3, %fd1, %fd2;
	ld.global.f64 	%fd4, [%rd6+131200];
	add.f64 	%fd5, %fd3, %fd4;
	mul.wide.s32 	%rd7, %r24, 8;
	add.s64 	%rd8, %rd1, %rd7;
	st.global.f64 	[%rd8], %fd5;
	ld.global.f64 	%fd6, [%rd6+65600];
	ld.global.f64 	%fd7, [%rd6+131200];
	add.f64 	%fd8, %fd6, %fd7;
	ld.global.f64 	%fd9, [%rd6+196800];
	add.f64 	%fd10, %fd8, %fd9;
	st.global.f64 	[%rd8+65600], %fd10;
	add.s32 	%r31, %r31, 2;
	setp.ne.s32 	%p1, %r31, 8199;
	@%p1 bra 	$L__BB1_2;
	add.s32 	%r30, %r30, 1;
	setp.ne.s32 	%p2, %r30, 100;
	@%p2 bra 	$L__BB1_1;
	mul.lo.s32 	%r26, %r2, 8200;
	mad.lo.s32 	%r9, %r1, 8200, %r26;
	mul.lo.s32 	%r10, %r3, 8200;
	mov.b32 	%r32, 0;
$L__BB1_5:
	setp.gt.s32 	%p3, %r3, 8197;
	@%p3 bra 	$L__BB1_8;
	mov.u32 	%r33, %r10;
	mov.u32 	%r34, %r9;
	mov.u32 	%r35, %r3;
$L__BB1_7:
	add.s32 	%r27, %r34, 8200;
	add.s32 	%r28, %r33, 8193;
	mul.wide.s32 	%rd9, %r28, 8;
	add.s64 	%rd10, %rd2, %rd9;
	ld.global.f64 	%fd11, [%rd10];
	ld.global.f64 	%fd12, [%rd10+65600];
	add.f64 	%fd13, %fd11, %fd12;
	ld.global.f64 	%fd14, [%rd10+131200];
	add.f64 	%fd15, %fd13, %fd14;
	mul.wide.s32 	%rd11, %r27, 8;
	add.s64 	%rd12, %rd1, %rd11;
	st.global.f64 	[%rd12+65544], %fd15;
	ld.global.f64 	%fd16, [%rd10+8];
	ld.global.f64 	%fd17, [%rd10+65608];
	add.f64 	%fd18, %fd16, %fd17;
	ld.global.f64 	%fd19, [%rd10+131208];
	add.f64 	%fd20, %fd18, %fd19;
	st.global.f64 	[%rd12+65552], %fd20;
	ld.global.f64 	%fd21, [%rd10+16];
	ld.global.f64 	%fd22, [%rd10+65616];
	add.f64 	%fd23, %fd21, %fd22;
	ld.global.f64 	%fd24, [%rd10+131216];
	add.f64 	%fd25, %fd23, %fd24;
	st.global.f64 	[%rd12+65560], %fd25;
	ld.global.f64 	%fd26, [%rd10+24];
	ld.global.f64 	%fd27, [%rd10+65624];
	add.f64 	%fd28, %fd26, %fd27;
	ld.global.f64 	%fd29, [%rd10+131224];
	add.f64 	%fd30, %fd28, %fd29;
	st.global.f64 	[%rd12+65568], %fd30;
	ld.global.f64 	%fd31, [%rd10+32];
	ld.global.f64 	%fd32, [%rd10+65632];
	add.f64 	%fd33, %fd31, %fd32;
	ld.global.f64 	%fd34, [%rd10+131232];
	add.f64 	%fd35, %fd33, %fd34;
	st.global.f64 	[%rd12+65576], %fd35;
	ld.global.f64 	%fd36, [%rd10+40];
	ld.global.f64 	%fd37, [%rd10+65640];
	add.f64 	%fd38, %fd36, %fd37;
	ld.global.f64 	%fd39, [%rd10+131240];
	add.f64 	%fd40, %fd38, %fd39;
	st.global.f64 	[%rd12+65584], %fd40;
	ld.global.f64 	%fd41, [%rd10+48];
	ld.global.f64 	%fd42, [%rd10+65648];
	add.f64 	%fd43, %fd41, %fd42;
	ld.global.f64 	%fd44, [%rd10+131248];
	add.f64 	%fd45, %fd43, %fd44;
	st.global.f64 	[%rd12+65592], %fd45;
	add.s32 	%r15, %r35, 8192;
	add.s32 	%r29, %r35, 1;
	add.s32 	%r34, %r34, 67174400;
	add.s32 	%r33, %r33, 67174400;
	setp.lt.s32 	%p4, %r29, 7;
	mov.u32 	%r35, %r15;
	@%p4 bra 	$L__BB1_7;
$L__BB1_8:
	add.s32 	%r32, %r32, 1;
	setp.ne.s32 	%p5, %r32, 100;
	@%p5 bra 	$L__BB1_5;
	ret;

}


// ===== COMPILED SASS (sm_100) =====

	.target	sm_100

	.elftype	@"ET_EXEC"


//--------------------- .note.nv.tkinfo           --------------------------
	.section	.note.nv.tkinfo,"",@"SHT_NOTE"
	.sectionflags	@"SHF_NOTE_NV_TKINFO"
	.tkinfo
        /*0018*/ 	.word	0x00000002
        /*0030*/ 	.string	""
        /*0030*/ 	.string	"ptxas"
        /*0030*/ 	.string	"Cuda compilation tools, release 13.0, V13.0.88"
        /*0030*/ 	.string	"Build cuda_13.0.r13.0/compiler.36424714_0"
        /*0030*/ 	.string	"-arch sm_100 -m 64 "



//--------------------- .note.nv.cuinfo           --------------------------
	.section	.note.nv.cuinfo,"",@"SHT_NOTE"
	.sectionflags	@"SHF_NOTE_NV_CUINFO"
        /*0018*/ 	.short	0x0002
        /*001a*/ 	.short	0x0064
        /*001c*/ 	.short	0x0082
	.zero		2


//--------------------- .nv.info                  --------------------------
	.section	.nv.info,"",@"SHT_CUDA_INFO"
	.align	4


	//----- nvinfo : EIATTR_REGCOUNT
	.align		4
        /*0000*/ 	.byte	0x04, 0x2f
        /*0002*/ 	.short	(.L_1 - .L_0)
	.align		4
.L_0:
        /*0004*/ 	.word	index@(_Z7kernel1PKdPd)
        /*0008*/ 	.word	0x00000014


	//----- nvinfo : EIATTR_FRAME_SIZE
	.align		4
.L_1:
        /*000c*/ 	.byte	0x04, 0x11
        /*000e*/ 	.short	(.L_3 - .L_2)
	.align		4
.L_2:
        /*0010*/ 	.word	index@(_Z7kernel1PKdPd)
        /*0014*/ 	.word	0x00000000


	//----- nvinfo : EIATTR_REGCOUNT
	.align		4
.L_3:
        /*0018*/ 	.byte	0x04, 0x2f
        /*001a*/ 	.short	(.L_5 - .L_4)
	.align		4
.L_4:
        /*001c*/ 	.word	index@(_Z7kernel2PdS_)
        /*0020*/ 	.word	0x0000001e


	//----- nvinfo : EIATTR_FRAME_SIZE
	.align		4
.L_5:
        /*0024*/ 	.byte	0x04, 0x11
        /*0026*/ 	.short	(.L_7 - .L_6)
	.align		4
.L_6:
        /*0028*/ 	.word	index@(_Z7kernel2PdS_)
        /*002c*/ 	.word	0x00000000


	//----- nvinfo : EIATTR_MIN_STACK_SIZE
	.align		4
.L_7:
        /*0030*/ 	.byte	0x04, 0x12
        /*0032*/ 	.short	(.L_9 - .L_8)
	.align		4
.L_8:
        /*0034*/ 	.word	index@(_Z7kernel2PdS_)
        /*0038*/ 	.word	0x00000000


	//----- nvinfo : EIATTR_MIN_STACK_SIZE
	.align		4
.L_9:
        /*003c*/ 	.byte	0x04, 0x12
        /*003e*/ 	.short	(.L_11 - .L_10)
	.align		4
.L_10:
        /*0040*/ 	.word	index@(_Z7kernel1PKdPd)
        /*0044*/ 	.word	0x00000000
.L_11:


//--------------------- .nv.compat                --------------------------
	.section	.nv.compat,"",@"SHT_CUDA_COMPAT_INFO"
	.align	4
        /*0000*/ 	.byte	0x02, 0x09, 0x00, 0x00, 0x02, 0x02, 0x01, 0x00, 0x02, 0x05, 0x05, 0x00, 0x03, 0x07, 0x01, 0x01
        /*0010*/ 	.byte	0x02, 0x03, 0x00, 0x00, 0x02, 0x06, 0x01, 0x00, 0x04, 0x0b, 0x08, 0x00, 0x01, 0x00, 0x00, 0x00
        /*0020*/ 	.byte	0x00, 0x00, 0x00, 0x00


//--------------------- .nv.info._Z7kernel2PdS_   --------------------------
	.section	.nv.info._Z7kernel2PdS_,"",@"SHT_CUDA_INFO"
	.sectionflags	@""
	.align	4


	//----- nvinfo : EIATTR_CUDA_API_VERSION
	.align		4
        /*0000*/ 	.byte	0x04, 0x37
        /*0002*/ 	.short	(.L_13 - .L_12)
.L_12:
        /*0004*/ 	.word	0x00000082


	//----- nvinfo : EIATTR_KPARAM_INFO
	.align		4
.L_13:
        /*0008*/ 	.byte	0x04, 0x17
        /*000a*/ 	.short	(.L_15 - .L_14)
.L_14:
        /*000c*/ 	.word	0x00000000
        /*0010*/ 	.short	0x0001
        /*0012*/ 	.short	0x0008
        /*0014*/ 	.byte	0x00, 0xf5, 0x21, 0x00


	//----- nvinfo : EIATTR_KPARAM_INFO
	.align		4
.L_15:
        /*0018*/ 	.byte	0x04, 0x17
        /*001a*/ 	.short	(.L_17 - .L_16)
.L_16:
        /*001c*/ 	.word	0x00000000
        /*0020*/ 	.short	0x0000
        /*0022*/ 	.short	0x0000
        /*0024*/ 	.byte	0x00, 0xf5, 0x21, 0x00


	//----- nvinfo : EIATTR_SPARSE_MMA_MASK
	.align		4
.L_17:
        /*0028*/ 	.byte	0x03, 0x50
        /*002a*/ 	.short	0x0000


	//----- nvinfo : EIATTR_MAXREG_COUNT
	.align		4
        /*002c*/ 	.byte	0x03, 0x1b
        /*002e*/ 	.short	0x00ff


	//----- nvinfo : EIATTR_MERCURY_ISA_VERSION
	.align		4
        /*0030*/ 	.byte	0x03, 0x5f
        /*0032*/ 	.short	0x0101


	//----- nvinfo : EIATTR_VRC_CTA_INIT_COUNT
	.align		4
        /*0034*/ 	.byte	0x02, 0x4a
	.zero		1
	.zero		1


	//----- nvinfo : EIATTR_EXIT_INSTR_OFFSETS
	.align		4
        /*0038*/ 	.byte	0x04, 0x1c
        /*003a*/ 	.short	(.L_19 - .L_18)


	//   ....[0]....
.L_18:
        /*003c*/ 	.word	0x00001250


	//----- nvinfo : EIATTR_CRS_STACK_SIZE
	.align		4
.L_19:
        /*0040*/ 	.byte	0x04, 0x1e
        /*0042*/ 	.short	(.L_21 - .L_20)
.L_20:
        /*0044*/ 	.word	0x00000000


	//----- nvinfo : EIATTR_CBANK_PARAM_SIZE
	.align		4
.L_21:
        /*0048*/ 	.byte	0x03, 0x19
        /*004a*/ 	.short	0x0010


	//----- nvinfo : EIATTR_PARAM_CBANK
	.align		4
        /*004c*/ 	.byte	0x04, 0x0a
        /*004e*/ 	.short	(.L_23 - .L_22)
	.align		4
.L_22:
        /*0050*/ 	.word	index@(.nv.constant0._Z7kernel2PdS_)
        /*0054*/ 	.short	0x0380
        /*0056*/ 	.short	0x0010


	//----- nvinfo : EIATTR_SW_WAR
	.align		4
.L_23:
        /*0058*/ 	.byte	0x04, 0x36
        /*005a*/ 	.short	(.L_25 - .L_24)
.L_24:
        /*005c*/ 	.word	0x00000008
.L_25:


//--------------------- .nv.info._Z7kernel1PKdPd  --------------------------
	.section	.nv.info._Z7kernel1PKdPd,"",@"SHT_CUDA_INFO"
	.sectionflags	@""
	.align	4


	//----- nvinfo : EIATTR_CUDA_API_VERSION
	.align		4
        /*0000*/ 	.byte	0x04, 0x37
        /*0002*/ 	.short	(.L_27 - .L_26)
.L_26:
        /*0004*/ 	.word	0x00000082


	//----- nvinfo : EIATTR_KPARAM_INFO
	.align		4
.L_27:
        /*0008*/ 	.byte	0x04, 0x17
        /*000a*/ 	.short	(.L_29 - .L_28)
.L_28:
        /*000c*/ 	.word	0x00000000
        /*0010*/ 	.short	0x0001
        /*0012*/ 	.short	0x0008
        /*0014*/ 	.byte	0x00, 0xf5, 0x21, 0x00


	//----- nvinfo : EIATTR_KPARAM_INFO
	.align		4
.L_29:
        /*0018*/ 	.byte	0x04, 0x17
        /*001a*/ 	.short	(.L_31 - .L_30)
.L_30:
        /*001c*/ 	.word	0x00000000
        /*0020*/ 	.short	0x0000
        /*0022*/ 	.short	0x0000
        /*0024*/ 	.byte	0x00, 0xf5, 0x21, 0x00


	//----- nvinfo : EIATTR_SPARSE_MMA_MASK
	.align		4
.L_31:
        /*0028*/ 	.byte	0x03, 0x50
        /*002a*/ 	.short	0x0000


	//----- nvinfo : EIATTR_MAXREG_COUNT
	.align		4
        /*002c*/ 	.byte	0x03, 0x1b
        /*002e*/ 	.short	0x00ff


	//----- nvinfo : EIATTR_MERCURY_ISA_VERSION
	.align		4
        /*0030*/ 	.byte	0x03, 0x5f
        /*0032*/ 	.short	0x0101


	//----- nvinfo : EIATTR_VRC_CTA_INIT_COUNT
	.align		4
        /*0034*/ 	.byte	0x02, 0x4a
	.zero		1
	.zero		1


	//----- nvinfo : EIATTR_EXIT_INSTR_OFFSETS
	.align		4
        /*0038*/ 	.byte	0x04, 0x1c
        /*003a*/ 	.short	(.L_33 - .L_32)


	//   ....[0]....
.L_32:
        /*003c*/ 	.word	0x00000290


	//----- nvinfo : EIATTR_CRS_STACK_SIZE
	.align		4
.L_33:
        /*0040*/ 	.byte	0x04, 0x1e
        /*0042*/ 	.short	(.L_35 - .L_34)
.L_34:
        /*0044*/ 	.word	0x00000000


	//----- nvinfo : EIATTR_CBANK_PARAM_SIZE
	.align		4
.L_35:
        /*0048*/ 	.byte	0x03, 0x19
        /*004a*/ 	.short	0x0010


	//----- nvinfo : EIATTR_PARAM_CBANK
	.align		4
        /*004c*/ 	.byte	0x04, 0x0a
        /*004e*/ 	.short	(.L_37 - .L_36)
	.align		4
.L_36:
        /*0050*/ 	.word	index@(.nv.constant0._Z7kernel1PKdPd)
        /*0054*/ 	.short	0x0380
        /*0056*/ 	.short	0x0010


	//----- nvinfo : EIATTR_SW_WAR
	.align		4
.L_37:
        /*0058*/ 	.byte	0x04, 0x36
        /*005a*/ 	.short	(.L_39 - .L_38)
.L_38:
        /*005c*/ 	.word	0x00000008
.L_39:


//--------------------- .nv.callgraph             --------------------------
	.section	.nv.callgraph,"",@"SHT_CUDA_CALLGRAPH"
	.align	4
	.sectionentsize	8
	.align		4
        /*0000*/ 	.word	0x00000000
	.align		4
        /*0004*/ 	.word	0xffffffff
	.align		4
        /*0008*/ 	.word	0x00000000
	.align		4
        /*000c*/ 	.word	0xfffffffe
	.align		4
        /*0010*/ 	.word	0x00000000
	.align		4
        /*0014*/ 	.word	0xfffffffd
	.align		4
        /*0018*/ 	.word	0x00000000
	.align		4
        /*001c*/ 	.word	0xfffffffc


//--------------------- .text._Z7kernel2PdS_      --------------------------
	.section	.text._Z7kernel2PdS_,"ax",@progbits
	.align	128
        .global         _Z7kernel2PdS_
        .type           _Z7kernel2PdS_,@function
        .size           _Z7kernel2PdS_,(.L_x_13 - _Z7kernel2PdS_)
        .other          _Z7kernel2PdS_,@"STO_CUDA_ENTRY STV_DEFAULT"
_Z7kernel2PdS_:
.text._Z7kernel2PdS_:
[----:B------:R-:W-:Y:S01]  /*0000*/  LDC R1, c[0x0][0x37c] ;  /* 0x0000df00ff017b82 */ /* 0x000fe20000000800 */
[----:B------:R-:W0:Y:S07]  /*0010*/  S2R R0, SR_TID.X ;  /* 0x0000000000007919 */ /* 0x000e2e0000002100 */
[----:B------:R-:W1:Y:S01]  /*0020*/  S2UR UR4, SR_CTAID.X ;  /* 0x00000000000479c3 */ /* 0x000e620000002500 */
[----:B------:R-:W1:Y:S01]  /*0030*/  LDCU UR5, c[0x0][0x360] ;  /* 0x00006c00ff0577ac */ /* 0x000e620008000800 */
[----:B------:R-:W2:Y:S01]  /*0040*/  LDCU.64 UR6, c[0x0][0x358] ;  /* 0x00006b00ff0677ac */ /* 0x000ea20008000a00 */
[----:B-1----:R-:W-:-:S03]  /*0050*/  UIMAD UR5, UR5, UR4, URZ ;  /* 0x00000004050572a4 */ /* 0x002fc6000f8e02ff */
[----:B------:R-:W-:-:S03]  /*0060*/  UMOV UR4, URZ ;  /* 0x000000ff00047c82 */ /* 0x000fc60008000000 */
[----:B0-----:R-:W-:-:S04]  /*0070*/  IADD3 R16, PT, PT, R0, UR5, RZ ;  /* 0x0000000500107c10 */ /* 0x001fc8000fffe0ff */
[----:B--2---:R-:W-:-:S07]  /*0080*/  IADD3 R6, PT, PT, R16, -0x2007, RZ ;  /* 0xffffdff910067810 */ /* 0x004fce0007ffe0ff */
.L_x_1:
[----:B------:R-:W0:Y:S01]  /*0090*/  LDC.64 R2, c[0x0][0x380] ;  /* 0x0000e000ff027b82 */ /* 0x000e220000000a00 */
[----:B------:R-:W-:-:S07]  /*00a0*/  IADD3 R11, PT, PT, R16, 0x1, RZ ;  /* 0x00000001100b7810 */ /* 0x000fce0007ffe0ff */
[----:B-1----:R-:W1:Y:S01]  /*00b0*/  LDC.64 R4, c[0x0][0x388] ;  /* 0x0000e200ff047b82 */ /* 0x002e620000000a00 */
[----:B0-----:R-:W-:-:S05]  /*00c0*/  IMAD.WIDE R10, R11, 0x8, R2 ;  /* 0x000000080b0a7825 */ /* 0x001fca00078e0202 */
[----:B------:R-:W2:Y:S04]  /*00d0*/  LDG.E.64 R8, desc[UR6][R10.64] ;  /* 0x000000060a087981 */ /* 0x000ea8000c1e1b00 */
[----:B------:R-:W2:Y:S04]  /*00e0*/  LDG.E.64 R12, desc[UR6][R10.64+0x10040] ;  /* 0x010040060a0c7981 */ /* 0x000ea8000c1e1b00 */
[----:B------:R-:W3:Y:S01]  /*00f0*/  LDG.E.64 R14, desc[UR6][R10.64+0x20080] ;  /* 0x020080060a0e7981 */ /* 0x000ee2000c1e1b00 */
[----:B--2---:R-:W-:Y:S01]  /*0100*/  DADD R8, R8, R12 ;  /* 0x0000000008087229 */ /* 0x004fe2000000000c */
[----:B------:R-:W-:-:S05]  /*0110*/  IADD3 R13, PT, PT, R16, 0x2009, RZ ;  /* 0x00002009100d7810 */ /* 0x000fca0007ffe0ff */
[----:B-1----:R-:W-:Y:S02]  /*0120*/  IMAD.WIDE R12, R13, 0x8, R4 ;  /* 0x000000080d0c7825 */ /* 0x002fe400078e0204 */
[----:B---3--:R-:W-:-:S07]  /*0130*/  DADD R14, R8, R14 ;  /* 0x00000000080e7229 */ /* 0x008fce000000000e */
[----:B------:R0:W-:Y:S04]  /*0140*/  STG.E.64 desc[UR6][R12.64], R14 ;  /* 0x0000000e0c007986 */ /* 0x0001e8000c101b06 */
[----:B------:R-:W2:Y:S04]  /*0150*/  LDG.E.64 R8, desc[UR6][R10.64+0x10040] ;  /* 0x010040060a087981 */ /* 0x000ea8000c1e1b00 */
[----:B------:R-:W2:Y:S04]  /*0160*/  LDG.E.64 R18, desc[UR6][R10.64+0x20080] ;  /* 0x020080060a127981 */ /* 0x000ea8000c1e1b00 */
[----:B------:R-:W3:Y:S01]  /*0170*/  LDG.E.64 R20, desc[UR6][R10.64+0x300c0] ;  /* 0x0300c0060a147981 */ /* 0x000ee2000c1e1b00 */
[----:B------:R-:W-:Y:S01]  /*0180*/  IADD3 R7, PT, PT, R16, 0x4011, RZ ;  /* 0x0000401110077810 */ /* 0x000fe20007ffe0ff */
[----:B--2---:R-:W-:-:S08]  /*0190*/  DADD R8, R8, R18 ;  /* 0x0000000008087229 */ /* 0x004fd00000000012 */
[----:B---3--:R-:W-:Y:S01]  /*01a0*/  DADD R20, R8, R20 ;  /* 0x0000000008147229 */ /* 0x008fe20000000014 */
[----:B------:R-:W-:-:S06]  /*01b0*/  IMAD.WIDE R8, R7, 0x8, R2 ;  /* 0x0000000807087825 */ /* 0x000fcc00078e0202 */
[----:B------:R1:W-:Y:S04]  /*01c0*/  STG.E.64 desc[UR6][R12.64+0x10040], R20 ;  /* 0x010040140c007986 */ /* 0x0003e8000c101b06 */
[----:B------:R-:W2:Y:S04]  /*01d0*/  LDG.E.64 R18, desc[UR6][R8.64] ;  /* 0x0000000608127981 */ /* 0x000ea8000c1e1b00 */
[----:B------:R-:W2:Y:S04]  /*01e0*/  LDG.E.64 R22, desc[UR6][R8.64+0x10040] ;  /* 0x0100400608167981 */ /* 0x000ea8000c1e1b00 */
[----:B0-----:R-:W3:Y:S01]  /*01f0*/  LDG.E.64 R14, desc[UR6][R8.64+0x20080] ;  /* 0x02008006080e7981 */ /* 0x001ee2000c1e1b00 */
[----:B------:R-:W-:Y:S01]  /*0200*/  VIADD R7, R16, 0x6019 ;  /* 0x0000601910077836 */ /* 0x000fe20000000000 */
[----:B--2---:R-:W-:-:S08]  /*0210*/  DADD R18, R18, R22 ;  /* 0x0000000012127229 */ /* 0x004fd00000000016 */
[----:B---3--:R-:W-:Y:S01]  /*0220*/  DADD R18, R18, R14 ;  /* 0x0000000012127229 */ /* 0x008fe2000000000e */
[----:B------:R-:W-:-:S06]  /*0230*/  IMAD.WIDE R14, R7, 0x8, R4 ;  /* 0x00000008070e7825 */ /* 0x000fcc00078e0204 */
[----:B------:R0:W-:Y:S04]  /*0240*/  STG.E.64 desc[UR6][R14.64], R18 ;  /* 0x000000120e007986 */ /* 0x0001e8000c101b06 */
[----:B------:R-:W2:Y:S04]  /*0250*/  LDG.E.64 R10, desc[UR6][R8.64+0x10040] ;  /* 0x01004006080a7981 */ /* 0x000ea8000c1e1b00 */
[----:B------:R-:W2:Y:S04]  /*0260*/  LDG.E.64 R22, desc[UR6][R8.64+0x20080] ;  /* 0x0200800608167981 */ /* 0x000ea8000c1e1b00 */
[----:B-1----:R-:W3:Y:S01]  /*0270*/  LDG.E.64 R12, desc[UR6][R8.64+0x300c0] ;  /* 0x0300c006080c7981 */ /* 0x002ee2000c1e1b00 */
        /* <DEDUP_REMOVED lines=8> */
[----:B------:R-:W-:Y:S01]  /*0300*/  IADD3 R7, PT, PT, R16, 0xa029, RZ ;  /* 0x0000a02910077810 */ /* 0x000fe20007ffe0ff */
        /* <DEDUP_REMOVED lines=15> */
[----:B------:R-:W-:-:S05]  /*0400*/  IADD3 R7, PT, PT, R16, 0xe039, RZ ;  /* 0x0000e03910077810 */ /* 0x000fca0007ffe0ff */
[----:B------:R-:W-:Y:S01]  /*0410*/  IMAD.WIDE R10, R7, 0x8, R4 ;  /* 0x00000008070a7825 */ /* 0x000fe200078e0204 */
[----:B--2---:R-:W-:-:S08]  /*0420*/  DADD R20, R20, R22 ;  /* 0x0000000014147229 */ /* 0x004fd00000000016 */
[----:B---3--:R-:W-:-:S07]  /*0430*/  DADD R18, R20, R18 ;  /* 0x0000000014127229 */ /* 0x008fce0000000012 */
[----:B------:R0:W-:Y:S04]  /*0440*/  STG.E.64 desc[UR6][R10.64], R18 ;  /* 0x000000120a007986 */ /* 0x0001e8000c101b06 */
[----:B------:R-:W2:Y:S04]  /*0450*/  LDG.E.64 R20, desc[UR6][R8.64+0x10040] ;  /* 0x0100400608147981 */ /* 0x000ea8000c1e1b00 */
[----:B------:R-:W2:Y:S04]  /*0460*/  LDG.E.64 R22, desc[UR6][R8.64+0x20080] ;  /* 0x0200800608167981 */ /* 0x000ea8000c1e1b00 */
[----:B-1----:R-:W3:Y:S01]  /*0470*/  LDG.E.64 R12, desc[UR6][R8.64+0x300c0] ;  /* 0x0300c006080c7981 */ /* 0x002ee2000c1e1b00 */
[----:B------:R-:W-:Y:S01]  /*0480*/  UIADD3 UR4, UPT, UPT, UR4, 0x1, URZ ;  /* 0x0000000104047890 */ /* 0x000fe2000fffe0ff */
[----:B------:R-:W-:-:S03]  /*0490*/  IMAD.MOV.U32 R7, RZ, RZ, 0x9 ;  /* 0x00000009ff077424 */ /* 0x000fc600078e00ff */
[----:B------:R-:W-:Y:S01]  /*04a0*/  UISETP.NE.AND UP0, UPT, UR4, 0x64, UPT ;  /* 0x000000640400788c */ /* 0x000fe2000bf05270 */
[----:B--2---:R-:W-:-:S08]  /*04b0*/  DADD R20, R20, R22 ;  /* 0x0000000014147229 */ /* 0x004fd00000000016 */
[----:B---3--:R-:W-:-:S07]  /*04c0*/  DADD R12, R20, R12 ;  /* 0x00000000140c7229 */ /* 0x008fce000000000c */
[----:B------:R0:W-:Y:S04]  /*04d0*/  STG.E.64 desc[UR6][R10.64+0x10040], R12 ;  /* 0x0100400c0a007986 */ /* 0x0001e8000c101b06 */
.L_x_0:
[----:B-1----:R-:W-:-:S04]  /*04e0*/  IMAD R9, R7, 0x2008, R6 ;  /* 0x0000200807097824 */ /* 0x002fc800078e0206 */
[----:B0-----:R-:W-:-:S05]  /*04f0*/  IMAD.WIDE R10, R9, 0x8, R2 ;  /* 0x00000008090a7825 */ /* 0x001fca00078e0202 */
[----:B------:R-:W2:Y:S04]  /*0500*/  LDG.E.64 R12, desc[UR6][R10.64] ;  /* 0x000000060a0c7981 */ /* 0x000ea8000c1e1b00 */
[----:B------:R-:W2:Y:S04]  /*0510*/  LDG.E.64 R14, desc[UR6][R10.64+0x10040] ;  /* 0x010040060a0e7981 */ /* 0x000ea8000c1e1b00 */
[----:B------:R-:W3:Y:S01]  /*0520*/  LDG.E.64 R18, desc[UR6][R10.64+0x20080] ;  /* 0x020080060a127981 */ /* 0x000ee2000c1e1b00 */
[----:B--2---:R-:W-:Y:S01]  /*0530*/  DADD R12, R12, R14 ;  /* 0x000000000c0c7229 */ /* 0x004fe2000000000e */
[----:B------:R-:W-:-:S07]  /*0540*/  IADD3 R15, PT, PT, R9, 0x2008, RZ ;  /* 0x00002008090f7810 */ /* 0x000fce0007ffe0ff */
[----:B---3--:R-:W-:Y:S01]  /*0550*/  DADD R18, R12, R18 ;  /* 0x000000000c127229 */ /* 0x008fe20000000012 */
[----:B------:R-:W-:-:S06]  /*0560*/  IMAD.WIDE R12, R15, 0x8, R4 ;  /* 0x000000080f0c7825 */ /* 0x000fcc00078e0204 */
        /* <DEDUP_REMOVED lines=28> */
[----:B------:R-:W-:-:S04]  /*0730*/  VIADD R17, R9, 0xa028 ;  /* 0x0000a02809117836 */ /* 0x000fc80000000000 */
        /* <DEDUP_REMOVED lines=83> */
[----:B------:R-:W-:Y:S04]  /*0c70*/  STG.E.64 desc[UR6][R18.64], R24 ;  /* 0x0000001812007986 */ /* 0x000fe8000c101b06 */
        /* <DEDUP_REMOVED lines=10> */
[----:B------:R-:W3:Y:S01]  /*0d20*/  LDG.E.64 R22, desc[UR6][R10.64+0x20080] ;  /* 0x020080060a167981 */ /* 0x000ee2000c1e1b00 */
[----:B------:R-:W-:-:S04]  /*0d30*/  VIADD R9, R9, 0x22088 ;  /* 0x0002208809097836 */ /* 0x000fc80000000000 */
[----:B------:R-:W-:Y:S01]  /*0d40*/  IMAD.WIDE R8, R9, 0x8, R4 ;  /* 0x0000000809087825 */ /* 0x000fe200078e0204 */
[----:B--2---:R-:W-:-:S08]  /*0d50*/  DADD R12, R12, R20 ;  /* 0x000000000c0c7229 */ /* 0x004fd00000000014 */
[----:B---3--:R-:W-:-:S07]  /*0d60*/  DADD R12, R12, R22 ;  /* 0x000000000c0c7229 */ /* 0x008fce0000000016 */
[----:B------:R1:W-:Y:S04]  /*0d70*/  STG.E.64 desc[UR6][R8.64], R12 ;  /* 0x0000000c08007986 */ /* 0x0003e8000c101b06 */
[----:B------:R-:W2:Y:S04]  /*0d80*/  LDG.E.64 R14, desc[UR6][R10.64+0x10040] ;  /* 0x010040060a0e7981 */ /* 0x000ea8000c1e1b00 */
[----:B------:R-:W2:Y:S04]  /*0d90*/  LDG.E.64 R20, desc[UR6][R10.64+0x20080] ;  /* 0x020080060a147981 */ /* 0x000ea8000c1e1b00 */
[----:B0-----:R-:W3:Y:S01]  /*0da0*/  LDG.E.64 R18, desc[UR6][R10.64+0x300c0] ;  /* 0x0300c0060a127981 */ /* 0x001ee2000c1e1b00 */
[----:B------:R-:W-:-:S04]  /*0db0*/  IADD3 R7, PT, PT, R7, 0x12, RZ ;  /* 0x0000001207077810 */ /* 0x000fc80007ffe0ff */
[----:B------:R-:W-:Y:S01]  /*0dc0*/  ISETP.NE.AND P0, PT, R7, 0x2007, PT ;  /* 0x000020070700780c */ /* 0x000fe20003f05270 */
[----:B--2---:R-:W-:-:S08]  /*0dd0*/  DADD R14, R14, R20 ;  /* 0x000000000e0e7229 */ /* 0x004fd00000000014 */
[----:B---3--:R-:W-:-:S07]  /*0de0*/  DADD R14, R14, R18 ;  /* 0x000000000e0e7229 */ /* 0x008fce0000000012 */
[----:B------:R1:W-:Y:S01]  /*0df0*/  STG.E.64 desc[UR6][R8.64+0x10040], R14 ;  /* 0x0100400e08007986 */ /* 0x0003e2000c101b06 */
[----:B------:R-:W-:Y:S05]  /*0e00*/  @P0 BRA `(.L_x_0) ;  /* 0xfffffff400b40947 */ /* 0x000fea000383ffff */
[----:B------:R-:W-:Y:S05]  /*0e10*/  BRA.U UP0, `(.L_x_1) ;  /* 0xfffffff1009c7547 */ /* 0x000fea000b83ffff */
[----:B------:R-:W-:Y:S01]  /*0e20*/  IADD3 R0, PT, PT, R0, UR5, RZ ;  /* 0x0000000500007c10 */ /* 0x000fe2000fffe0ff */
[----:B------:R-:W-:-:S04]  /*0e30*/  UMOV UR4, URZ ;  /* 0x000000ff00047c82 */ /* 0x000fc80008000000 */
[----:B------:R-:W-:-:S07]  /*0e40*/  IMAD R4, R0, 0x2008, RZ ;  /* 0x0000200800047824 */ /* 0x000fce00078e02ff */
.L_x_5:
[----:B------:R-:W-:Y:S01]  /*0e50*/  ISETP.GT.AND P0, PT, R0, 0x2005, PT ;  /* 0x000020050000780c */ /* 0x000fe20003f04270 */
[----:B------:R-:W-:Y:S01]  /*0e60*/  UIADD3 UR4, UPT, UPT, UR4, 0x1, URZ ;  /* 0x0000000104047890 */ /* 0x000fe2000fffe0ff */
[----:B------:R-:W-:Y:S03]  /*0e70*/  BSSY.RECONVERGENT B0, `(.L_x_2) ;  /* 0x000003c000007945 */ /* 0x000fe60003800200 */
[----:B------:R-:W-:-:S08]  /*0e80*/  UISETP.NE.AND UP0, UPT, UR4, 0x64, UPT ;  /* 0x000000640400788c */ /* 0x000fd0000bf05270 */
[----:B--2---:R-:W-:Y:S05]  /*0e90*/  @P0 BRA `(.L_x_3) ;  /* 0x0000000000e40947 */ /* 0x004fea0003800000 */
[-C--:B------:R-:W-:Y:S02]  /*0ea0*/  MOV R6, R4.reuse ;  /* 0x0000000400067202 */ /* 0x080fe40000000f00 */
[----:B------:R-:W-:Y:S02]  /*0eb0*/  MOV R5, R4 ;  /* 0x0000000400057202 */ /* 0x000fe40000000f00 */
[----:B------:R-:W-:-:S07]  /*0ec0*/  MOV R7, R0 ;  /* 0x0000000000077202 */ /* 0x000fce0000000f00 */
.L_x_4:
[----:B------:R-:W0:Y:S01]  /*0ed0*/  LDC.64 R2, c[0x0][0x380] ;  /* 0x0000e000ff027b82 */ /* 0x000e220000000a00 */
[----:B-12---:R-:W-:-:S07]  /*0ee0*/  VIADD R9, R6, 0x2001 ;  /* 0x0000200106097836 */ /* 0x006fce0000000000 */
[----:B------:R-:W1:Y:S01]  /*0ef0*/  LDC.64 R14, c[0x0][0x388] ;  /* 0x0000e200ff0e7b82 */ /* 0x000e620000000a00 */
[----:B0-----:R-:W-:-:S05]  /*0f00*/  IMAD.WIDE R2, R9, 0x8, R2 ;  /* 0x0000000809027825 */ /* 0x001fca00078e0202 */
[----:B------:R-:W2:Y:S04]  /*0f10*/  LDG.E.64 R8, desc[UR6][R2.64] ;  /* 0x0000000602087981 */ /* 0x000ea8000c1e1b00 */
[----:B------:R-:W2:Y:S04]  /*0f20*/  LDG.E.64 R10, desc[UR6][R2.64+0x10040] ;  /* 0x01004006020a7981 */ /* 0x000ea8000c1e1b00 */
[----:B------:R-:W3:Y:S01]  /*0f30*/  LDG.E.64 R12, desc[UR6][R2.64+0x20080] ;  /* 0x02008006020c7981 */ /* 0x000ee2000c1e1b00 */
[----:B--2---:R-:W-:Y:S01]  /*0f40*/  DADD R8, R8, R10 ;  /* 0x0000000008087229 */ /* 0x004fe2000000000a */
[----:B------:R-:W-:-:S07]  /*0f50*/  IADD3 R11, PT, PT, R5, 0x2008, RZ ;  /* 0x00002008050b7810 */ /* 0x000fce0007ffe0ff */
[----:B---3--:R-:W-:Y:S01]  /*0f60*/  DADD R12, R8, R12 ;  /* 0x00000000080c7229 */ /* 0x008fe2000000000c */
[----:B-1----:R-:W-:-:S06]  /*0f70*/  IMAD.WIDE R8, R11, 0x8, R14 ;  /* 0x000000080b087825 */ /* 0x002fcc00078e020e */
[----:B------:R0:W-:Y:S04]  /*0f80*/  STG.E.64 desc[UR6][R8.64+0x10008], R12 ;  /* 0x0100080c08007986 */ /* 0x0001e8000c101b06 */
[----:B------:R-:W2:Y:S04]  /*0f90*/  LDG.E.64 R10, desc[UR6][R2.64+0x8] ;  /* 0x00000806020a7981 */ /* 0x000ea8000c1e1b00 */
[----:B------:R-:W2:Y:S04]  /*0fa0*/  LDG.E.64 R14, desc[UR6][R2.64+0x10048] ;  /* 0x01004806020e7981 */ /* 0x000ea8000c1e1b00 */
[----:B------:R-:W3:Y:S01]  /*0fb0*/  LDG.E.64 R16, desc[UR6][R2.64+0x20088] ;  /* 0x0200880602107981 */ /* 0x000ee2000c1e1b00 */
[----:B--2---:R-:W-:-:S08]  /*0fc0*/  DADD R10, R10, R14 ;  /* 0x000000000a0a7229 */ /* 0x004fd0000000000e */
[----:B---3--:R-:W-:-:S07]  /*0fd0*/  DADD R10, R10, R16 ;  /* 0x000000000a0a7229 */ /* 0x008fce0000000010 */
[----:B------:R1:W-:Y:S04]  /*0fe0*/  STG.E.64 desc[UR6][R8.64+0x10010], R10 ;  /* 0x0100100a08007986 */ /* 0x0003e8000c101b06 */
[----:B------:R-:W2:Y:S04]  /*0ff0*/  LDG.E.64 R14, desc[UR6][R2.64+0x10] ;  /* 0x00001006020e7981 */ /* 0x000ea8000c1e1b00 */
[----:B------:R-:W2:Y:S04]  /*1000*/  LDG.E.64 R16, desc[UR6][R2.64+0x10050] ;  /* 0x0100500602107981 */ /* 0x000ea8000c1e1b00 */
[----:B------:R-:W3:Y:S01]  /*1010*/  LDG.E.64 R18, desc[UR6][R2.64+0x20090] ;  /* 0x0200900602127981 */ /* 0x000ee2000c1e1b00 */
[----:B--2---:R-:W-:-:S08]  /*1020*/  DADD R14, R14, R16 ;  /* 0x000000000e0e7229 */ /* 0x004fd00000000010 */
[----:B---3--:R-:W-:-:S07]  /*1030*/  DADD R14, R14, R18 ;  /* 0x000000000e0e7229 */ /* 0x008fce0000000012 */
[----:B------:R2:W-:Y:S04]  /*1040*/  STG.E.64 desc[UR6][R8.64+0x10018], R14 ;  /* 0x0100180e08007986 */ /* 0x0005e8000c101b06 */
[----:B0-----:R-:W3:Y:S04]  /*1050*/  LDG.E.64 R12, desc[UR6][R2.64+0x18] ;  /* 0x00001806020c7981 */ /* 0x001ee8000c1e1b00 */
[----:B------:R-:W3:Y:S04]  /*1060*/  LDG.E.64 R16, desc[UR6][R2.64+0x10058] ;  /* 0x0100580602107981 */ /* 0x000ee8000c1e1b00 */
[----:B------:R-:W4:Y:S01]  /*1070*/  LDG.E.64 R18, desc[UR6][R2.64+0x20098] ;  /* 0x0200980602127981 */ /* 0x000f22000c1e1b00 */
[----:B---3--:R-:W-:-:S08]  /*1080*/  DADD R12, R12, R16 ;  /* 0x000000000c0c7229 */ /* 0x008fd00000000010 */
[----:B----4-:R-:W-:-:S07]  /*1090*/  DADD R12, R12, R18 ;  /* 0x000000000c0c7229 */ /* 0x010fce0000000012 */
[----:B------:R0:W-:Y:S04]  /*10a0*/  STG.E.64 desc[UR6][R8.64+0x10020], R12 ;  /* 0x0100200c08007986 */ /* 0x0001e8000c101b06 */
[----:B-1----:R-:W3:Y:S04]  /*10b0*/  LDG.E.64 R10, desc[UR6][R2.64+0x20] ;  /* 0x00002006020a7981 */ /* 0x002ee8000c1e1b00 */
[----:B------:R-:W3:Y:S04]  /*10c0*/  LDG.E.64 R16, desc[UR6][R2.64+0x10060] ;  /* 0x0100600602107981 */ /* 0x000ee8000c1e1b00 */
[----:B------:R-:W4:Y:S01]  /*10d0*/  LDG.E.64 R18, desc[UR6][R2.64+0x200a0] ;  /* 0x0200a00602127981 */ /* 0x000f22000c1e1b00 */
[----:B---3--:R-:W-:-:S08]  /*10e0*/  DADD R10, R10, R16 ;  /* 0x000000000a0a7229 */ /* 0x008fd00000000010 */
[----:B----4-:R-:W-:-:S07]  /*10f0*/  DADD R10, R10, R18 ;  /* 0x000000000a0a7229 */ /* 0x010fce0000000012 */
[----:B------:R1:W-:Y:S04]  /*1100*/  STG.E.64 desc[UR6][R8.64+0x10028], R10 ;  /* 0x0100280a08007986 */ /* 0x0003e8000c101b06 */
[----:B--2---:R-:W2:Y:S04]  /*1110*/  LDG.E.64 R14, desc[UR6][R2.64+0x28] ;  /* 0x00002806020e7981 */ /* 0x004ea8000c1e1b00 */
        /* <DEDUP_REMOVED lines=8> */
[----:B-1----:R-:W-:-:S02]  /*11a0*/  IADD3 R10, PT, PT, R7, 0x1, RZ ;  /* 0x00000001070a7810 */ /* 0x002fc40007ffe0ff */
[----:B------:R-:W-:Y:S02]  /*11b0*/  IADD3 R7, PT, PT, R7, 0x2000, RZ ;  /* 0x0000200007077810 */ /* 0x000fe40007ffe0ff */
[----:B------:R-:W-:Y:S02]  /*11c0*/  ISETP.GE.AND P0, PT, R10, 0x7, PT ;  /* 0x000000070a00780c */ /* 0x000fe40003f06270 */
[----:B------:R-:W-:Y:S02]  /*11d0*/  IADD3 R5, PT, PT, R5, 0x4010000, RZ ;  /* 0x0401000005057810 */ /* 0x000fe40007ffe0ff */
[----:B------:R-:W-:Y:S01]  /*11e0*/  IADD3 R6, PT, PT, R6, 0x4010000, RZ ;  /* 0x0401000006067810 */ /* 0x000fe20007ffe0ff */
[----:B---3--:R-:W-:-:S08]  /*11f0*/  DADD R12, R12, R16 ;  /* 0x000000000c0c7229 */ /* 0x008fd00000000010 */
[----:B----4-:R-:W-:-:S07]  /*1200*/  DADD R12, R12, R18 ;  /* 0x000000000c0c7229 */ /* 0x010fce0000000012 */
[----:B------:R2:W-:Y:S01]  /*1210*/  STG.E.64 desc[UR6][R8.64+0x10038], R12 ;  /* 0x0100380c08007986 */ /* 0x0005e2000c101b06 */
[----:B------:R-:W-:Y:S05]  /*1220*/  @!P0 BRA `(.L_x_4) ;  /* 0xfffffffc00288947 */ /* 0x000fea000383ffff */
.L_x_3:
[----:B------:R-:W-:Y:S05]  /*1230*/  BSYNC.RECONVERGENT B0 ;  /* 0x0000000000007941 */ /* 0x000fea0003800200 */
.L_x_2:
[----:B------:R-:W-:Y:S05]  /*1240*/  BRA.U UP0, `(.L_x_5) ;  /* 0xfffffffd00007547 */ /* 0x000fea000b83ffff */
[----:B------:R-:W-:Y:S05]  /*1250*/  EXIT ;  /* 0x000000000000794d */ /* 0x000fea0003800000 */
.L_x_6:
[----:B------:R-:W-:-:S00]  /*1260*/  BRA `(.L_x_6) ;  /* 0xfffffffc00fc7947 */ /* 0x000fc0000383ffff */
[----:B------:R-:W-:-:S00]  /*1270*/  NOP ;  /* 0x0000000000007918 */ /* 0x000fc00000000000 */
        /* <DEDUP_REMOVED lines=8> */
.L_x_13:


//--------------------- .text._Z7kernel1PKdPd     --------------------------
	.section	.text._Z7kernel1PKdPd,"ax",@progbits
	.align	128
        .global         _Z7kernel1PKdPd
        .type           _Z7kernel1PKdPd,@function
        .size           _Z7kernel1PKdPd,(.L_x_14 - _Z7kernel1PKdPd)
        .other          _Z7kernel1PKdPd,@"STO_CUDA_ENTRY STV_DEFAULT"
_Z7kernel1PKdPd:
.text._Z7kernel1PKdPd:
[----:B------:R-:W-:Y:S01]  /*0000*/  LDC R1, c[0x0][0x37c] ;  /* 0x0000df00ff017b82 */ /* 0x000fe20000000800 */
[----:B------:R-:W0:Y:S01]  /*0010*/  S2R R0, SR_CTAID.X ;  /* 0x0000000000007919 */ /* 0x000e220000002500 */
[----:B------:R-:W0:Y:S01]  /*0020*/  LDCU UR4, c[0x0][0x360] ;  /* 0x00006c00ff0477ac */ /* 0x000e220008000800 */
[----:B------:R-:W0:Y:S01]  /*0030*/  S2R R3, SR_TID.X ;  /* 0x0000000000037919 */ /* 0x000e220000002100 */
[----:B------:R-:W1:Y:S01]  /*0040*/  LDCU.64 UR6, c[0x0][0x380] ;  /* 0x00007000ff0677ac */ /* 0x000e620008000a00 */
[----:B------:R-:W2:Y:S01]  /*0050*/  LDCU.64 UR8, c[0x0][0x358] ;  /* 0x00006b00ff0877ac */ /* 0x000ea20008000a00 */
[----:B-1----:R-:W-:-:S04]  /*0060*/  UIADD3 UR5, UP0, UPT, UR6, 0x10020, URZ ;  /* 0x0001002006057890 */ /* 0x002fc8000ff1e0ff */
[----:B------:R-:W-:Y:S01]  /*0070*/  UIADD3.X UR6, UPT, UPT, URZ, UR7, URZ, UP0, !UPT ;  /* 0x00000007ff067290 */ /* 0x000fe200087fe4ff */
[----:B0-----:R-:W-:Y:S01]  /*0080*/  IMAD R0, R0, UR4, R3 ;  /* 0x0000000400007c24 */ /* 0x001fe2000f8e0203 */
[----:B------:R-:W-:-:S04]  /*0090*/  UMOV UR4, URZ ;  /* 0x000000ff00047c82 */ /* 0x000fc80008000000 */
[----:B--2---:R-:W-:-:S07]  /*00a0*/  IADD3 R12, PT, PT, R0, 0x1, RZ ;  /* 0x00000001000c7810 */ /* 0x004fce0007ffe0ff */
.L_x_11:
[----:B------:R-:W-:Y:S01]  /*00b0*/  UIADD3 UR4, UPT, UPT, UR4, 0x1, URZ ;  /* 0x0000000104047890 */ /* 0x000fe2000fffe0ff */
[----:B------:R-:W-:-:S03]  /*00c0*/  IMAD.MOV.U32 R13, RZ, RZ, 0x1 ;  /* 0x00000001ff0d7424 */ /* 0x000fc600078e00ff */
[----:B-1----:R-:W-:-:S11]  /*00d0*/  UISETP.NE.AND UP0, UPT, UR4, 0x64, UPT ;  /* 0x000000640400788c */ /* 0x002fd6000bf05270 */
.L_x_10:
[----:B------:R-:W-:Y:S01]  /*00e0*/  ISETP.GT.AND P0, PT, R0, 0x2002, PT ;  /* 0x000020020000780c */ /* 0x000fe20003f04270 */
[----:B------:R-:W-:-:S12]  /*00f0*/  BSSY.RECONVERGENT B0, `(.L_x_7) ;  /* 0x0000015000007945 */ /* 0x000fd80003800200 */
[----:B-1----:R-:W-:Y:S05]  /*0100*/  @P0 BRA `(.L_x_8) ;  /* 0x00000000004c0947 */ /* 0x002fea0003800000 */
[----:B------:R-:W0:Y:S01]  /*0110*/  LDC.64 R2, c[0x0][0x388] ;  /* 0x0000e200ff027b82 */ /* 0x000e220000000a00 */
[----:B------:R-:W-:Y:S01]  /*0120*/  IMAD R15, R13, 0x2004, R12 ;  /* 0x000020040d0f7824 */ /* 0x000fe200078e020c */
[----:B------:R-:W-:-:S03]  /*0130*/  MOV R14, R0 ;  /* 0x00000000000e7202 */ /* 0x000fc60000000f00 */
[----:B------:R-:W-:-:S07]  /*0140*/  VIADD R17, R15, 0xffffdffc ;  /* 0xffffdffc0f117836 */ /* 0x000fce0000000000 */
.L_x_9:
[----:B------:R-:W-:Y:S01]  /*0150*/  MOV R6, UR5 ;  /* 0x0000000500067c02 */ /* 0x000fe20008000f00 */
[----:B------:R-:W-:-:S04]  /*0160*/  IMAD.U32 R7, RZ, RZ, UR6 ;  /* 0x00000006ff077e24 */ /* 0x000fc8000f8e00ff */
[----:B------:R-:W-:-:S05]  /*0170*/  IMAD.WIDE R6, R17, 0x8, R6 ;  /* 0x0000000811067825 */ /* 0x000fca00078e0206 */
[----:B-1----:R-:W2:Y:S04]  /*0180*/  LDG.E.64 R4, desc[UR8][R6.64+-0x10020] ;  /* 0xfeffe00806047981 */ /* 0x002ea8000c1e1b00 */
[----:B------:R-:W2:Y:S04]  /*0190*/  LDG.E.64 R8, desc[UR8][R6.64] ;  /* 0x0000000806087981 */ /* 0x000ea8000c1e1b00 */
[----:B------:R-:W3:Y:S01]  /*01a0*/  LDG.E.64 R10, desc[UR8][R6.64+0x10020] ;  /* 0x01002008060a7981 */ /* 0x000ee2000c1e1b00 */
[C---:B------:R-:W-:Y:S02]  /*01b0*/  ISETP.GE.AND P0, PT, R14.reuse, 0x3, PT ;  /* 0x000000030e00780c */ /* 0x040fe40003f06270 */
[----:B------:R-:W-:-:S02]  /*01c0*/  IADD3 R14, PT, PT, R14, 0x2000, RZ ;  /* 0x000020000e0e7810 */ /* 0x000fc40007ffe0ff */
[----:B------:R-:W-:Y:S01]  /*01d0*/  IADD3 R17, PT, PT, R17, 0x2000, RZ ;  /* 0x0000200011117810 */ /* 0x000fe20007ffe0ff */
[----:B--2---:R-:W-:-:S08]  /*01e0*/  DADD R4, R4, R8 ;  /* 0x0000000004047229 */ /* 0x004fd00000000008 */
[----:B---3--:R-:W-:Y:S01]  /*01f0*/  DADD R10, R4, R10 ;  /* 0x00000000040a7229 */ /* 0x008fe2000000000a */
[----:B0-----:R-:W-:-:S04]  /*0200*/  IMAD.WIDE R4, R15, 0x8, R2 ;  /* 0x000000080f047825 */ /* 0x001fc800078e0202 */
[----:B------:R-:W-:Y:S02]  /*0210*/  VIADD R15, R15, 0x2000 ;  /* 0x000020000f0f7836 */ /* 0x000fe40000000000 */
[----:B------:R1:W-:Y:S01]  /*0220*/  STG.E.64 desc[UR8][R4.64], R10 ;  /* 0x0000000a04007986 */ /* 0x0003e2000c101b08 */
[----:B------:R-:W-:Y:S05]  /*0230*/  @!P0 BRA `(.L_x_9) ;  /* 0xfffffffc00c48947 */ /* 0x000fea000383ffff */
.L_x_8:
[----:B------:R-:W-:Y:S05]  /*0240*/  BSYNC.RECONVERGENT B0 ;  /* 0x0000000000007941 */ /* 0x000fea0003800200 */
.L_x_7:
[----:B------:R-:W-:-:S04]  /*0250*/  IADD3 R13, PT, PT, R13, 0x1, RZ ;  /* 0x000000010d0d7810 */ /* 0x000fc80007ffe0ff */
[----:B------:R-:W-:-:S13]  /*0260*/  ISETP.NE.AND P0, PT, R13, 0x2003, PT ;  /* 0x000020030d00780c */ /* 0x000fda0003f05270 */
[----:B------:R-:W-:Y:S05]  /*0270*/  @P0 BRA `(.L_x_10) ;  /* 0xfffffffc00980947 */ /* 0x000fea000383ffff */
[----:B------:R-:W-:Y:S05]  /*0280*/  BRA.U UP0, `(.L_x_11) ;  /* 0xfffffffd00887547 */ /* 0x000fea000b83ffff */
[----:B------:R-:W-:Y:S05]  /*0290*/  EXIT ;  /* 0x000000000000794d */ /* 0x000fea0003800000 */
.L_x_12:
        /* <DEDUP_REMOVED lines=14> */
.L_x_14:


//--------------------- .nv.shared.reserved.0     --------------------------
	.section	.nv.shared.reserved.0,"aw",@nobits
	.weak		__nv_reservedSMEM_offset_0_alias
	.size		__nv_reservedSMEM_offset_0_alias, 0, 64
	.other		__nv_reservedSMEM_offset_0_alias,@"STO_CUDA_RESERVED_SHARED STV_DEFAULT"
__nv_reservedSMEM_offset_0_alias:
	.zero		0
	.zero		64


//--------------------- .nv.constant0._Z7kernel2PdS_ --------------------------
	.section	.nv.constant0._Z7kernel2PdS_,"a",@progbits
	.sectionflags	@""
	.align	4
.nv.constant0._Z7kernel2PdS_:
	.zero		912


//--------------------- .nv.constant0._Z7kernel1PKdPd --------------------------
	.section	.nv.constant0._Z7kernel1PKdPd,"a",@progbits
	.sectionflags	@""
	.align	4
.nv.constant0._Z7kernel1PKdPd:
	.zero		912


//--------------------- SYMBOLS --------------------------

	.type		.nv.reservedSmem.offset0,@object
	.size		.nv.reservedSmem.offset0,0x4
